//
// Generated by NVIDIA NVVM Compiler
//
// Compiler Build ID: CL-36424714
// Cuda compilation tools, release 13.0, V13.0.88
// Based on NVVM 20.0.0
//

.version 9.0
.target sm_100
.address_size 64

	// .globl	_Z8universoiPf
.extern .func  (.param .b32 func_retval0) vprintf
(
	.param .b64 vprintf_param_0,
	.param .b64 vprintf_param_1
)
;
// _ZZ8universoiPfE7brillos has been demoted
.global .align 1 .b8 $str[40] = {62, 62, 62, 32, 71, 97, 108, 97, 120, 105, 97, 32, 37, 100, 32, 45, 32, 66, 114, 105, 108, 108, 111, 32, 112, 114, 111, 109, 101, 100, 105, 111, 58, 32, 37, 46, 49, 102, 10};

.visible .entry _Z8universoiPf(
	.param .u32 _Z8universoiPf_param_0,
	.param .u64 .ptr .align 1 _Z8universoiPf_param_1
)
{
	.local .align 16 .b8 	__local_depot0[16];
	.reg .b64 	%SP;
	.reg .b64 	%SPL;
	.reg .pred 	%p<10>;
	.reg .b32 	%r<86>;
	.reg .b32 	%f<84>;
	.reg .b64 	%rd<9>;
	.reg .b64 	%fd<2>;
	// demoted variable
	.shared .align 4 .b8 _ZZ8universoiPfE7brillos[4096];
	mov.u64 	%SPL, __local_depot0;
	cvta.local.u64 	%SP, %SPL;
	ld.param.u32 	%r22, [_Z8universoiPf_param_0];
	ld.param.u64 	%rd1, [_Z8universoiPf_param_1];
	mov.u32 	%r23, %tid.x;
	mad.lo.s32 	%r24, %r23, 3, %r22;
	mul.lo.s32 	%r25, %r24, %r22;
	mad.lo.s32 	%r26, %r23, 5, %r25;
	mul.hi.s32 	%r27, %r26, 1717986919;
	shr.u32 	%r28, %r27, 31;
	shr.s32 	%r29, %r27, 2;
	add.s32 	%r30, %r29, %r28;
	mul.lo.s32 	%r31, %r30, 10;
	sub.s32 	%r32, %r26, %r31;
	shl.b32 	%r33, %r23, 2;
	mov.u32 	%r34, _ZZ8universoiPfE7brillos;
	add.s32 	%r35, %r34, %r33;
	st.shared.u32 	[%r35], %r32;
	bar.sync 	0;
	setp.ne.s32 	%p1, %r23, 0;
	@%p1 bra 	$L__BB0_14;
	mov.u32 	%r1, %ntid.x;
	and.b32  	%r2, %r1, 15;
	setp.lt.u32 	%p2, %r1, 16;
	mov.f32 	%f83, 0f00000000;
	mov.b32 	%r82, 0;
	@%p2 bra 	$L__BB0_4;
	and.b32  	%r82, %r1, 2032;
	add.s32 	%r79, %r34, 32;
	and.b32  	%r39, %r1, -16;
	neg.s32 	%r80, %r39;
	mov.f32 	%f83, 0f00000000;
$L__BB0_3:
	.pragma "nounroll";
	ld.shared.u32 	%r40, [%r79+-32];
	cvt.rn.f32.s32 	%f17, %r40;
	add.f32 	%f18, %f83, %f17;
	ld.shared.u32 	%r41, [%r79+-28];
	cvt.rn.f32.s32 	%f19, %r41;
	add.f32 	%f20, %f18, %f19;
	ld.shared.u32 	%r42, [%r79+-24];
	cvt.rn.f32.s32 	%f21, %r42;
	add.f32 	%f22, %f20, %f21;
	ld.shared.u32 	%r43, [%r79+-20];
	cvt.rn.f32.s32 	%f23, %r43;
	add.f32 	%f24, %f22, %f23;
	ld.shared.u32 	%r44, [%r79+-16];
	cvt.rn.f32.s32 	%f25, %r44;
	add.f32 	%f26, %f24, %f25;
	ld.shared.u32 	%r45, [%r79+-12];
	cvt.rn.f32.s32 	%f27, %r45;
	add.f32 	%f28, %f26, %f27;
	ld.shared.u32 	%r46, [%r79+-8];
	cvt.rn.f32.s32 	%f29, %r46;
	add.f32 	%f30, %f28, %f29;
	ld.shared.u32 	%r47, [%r79+-4];
	cvt.rn.f32.s32 	%f31, %r47;
	add.f32 	%f32, %f30, %f31;
	ld.shared.u32 	%r48, [%r79];
	cvt.rn.f32.s32 	%f33, %r48;
	add.f32 	%f34, %f32, %f33;
	ld.shared.u32 	%r49, [%r79+4];
	cvt.rn.f32.s32 	%f35, %r49;
	add.f32 	%f36, %f34, %f35;
	ld.shared.u32 	%r50, [%r79+8];
	cvt.rn.f32.s32 	%f37, %r50;
	add.f32 	%f38, %f36, %f37;
	ld.shared.u32 	%r51, [%r79+12];
	cvt.rn.f32.s32 	%f39, %r51;
	add.f32 	%f40, %f38, %f39;
	ld.shared.u32 	%r52, [%r79+16];
	cvt.rn.f32.s32 	%f41, %r52;
	add.f32 	%f42, %f40, %f41;
	ld.shared.u32 	%r53, [%r79+20];
	cvt.rn.f32.s32 	%f43, %r53;
	add.f32 	%f44, %f42, %f43;
	ld.shared.u32 	%r54, [%r79+24];
	cvt.rn.f32.s32 	%f45, %r54;
	add.f32 	%f46, %f44, %f45;
	ld.shared.u32 	%r55, [%r79+28];
	cvt.rn.f32.s32 	%f47, %r55;
	add.f32 	%f83, %f46, %f47;
	add.s32 	%r80, %r80, 16;
	add.s32 	%r79, %r79, 64;
	setp.ne.s32 	%p3, %r80, 0;
	@%p3 bra 	$L__BB0_3;
$L__BB0_4:
	setp.eq.s32 	%p4, %r2, 0;
	@%p4 bra 	$L__BB0_13;
	and.b32  	%r10, %r1, 7;
	setp.lt.u32 	%p5, %r2, 8;
	@%p5 bra 	$L__BB0_7;
	shl.b32 	%r56, %r82, 2;
	add.s32 	%r58, %r34, %r56;
	ld.shared.u32 	%r59, [%r58];
	cvt.rn.f32.s32 	%f49, %r59;
	add.f32 	%f50, %f83, %f49;
	ld.shared.u32 	%r60, [%r58+4];
	cvt.rn.f32.s32 	%f51, %r60;
	add.f32 	%f52, %f50, %f51;
	ld.shared.u32 	%r61, [%r58+8];
	cvt.rn.f32.s32 	%f53, %r61;
	add.f32 	%f54, %f52, %f53;
	ld.shared.u32 	%r62, [%r58+12];
	cvt.rn.f32.s32 	%f55, %r62;
	add.f32 	%f56, %f54, %f55;
	ld.shared.u32 	%r63, [%r58+16];
	cvt.rn.f32.s32 	%f57, %r63;
	add.f32 	%f58, %f56, %f57;
	ld.shared.u32 	%r64, [%r58+20];
	cvt.rn.f32.s32 	%f59, %r64;
	add.f32 	%f60, %f58, %f59;
	ld.shared.u32 	%r65, [%r58+24];
	cvt.rn.f32.s32 	%f61, %r65;
	add.f32 	%f62, %f60, %f61;
	ld.shared.u32 	%r66, [%r58+28];
	cvt.rn.f32.s32 	%f63, %r66;
	add.f32 	%f83, %f62, %f63;
	add.s32 	%r82, %r82, 8;
$L__BB0_7:
	setp.eq.s32 	%p6, %r10, 0;
	@%p6 bra 	$L__BB0_13;
	and.b32  	%r13, %r1, 3;
	setp.lt.u32 	%p7, %r10, 4;
	@%p7 bra 	$L__BB0_10;
	shl.b32 	%r67, %r82, 2;
	add.s32 	%r69, %r34, %r67;
	ld.shared.u32 	%r70, [%r69];
	cvt.rn.f32.s32 	%f65, %r70;
	add.f32 	%f66, %f83, %f65;
	ld.shared.u32 	%r71, [%r69+4];
	cvt.rn.f32.s32 	%f67, %r71;
	add.f32 	%f68, %f66, %f67;
	ld.shared.u32 	%r72, [%r69+8];
	cvt.rn.f32.s32 	%f69, %r72;
	add.f32 	%f70, %f68, %f69;
	ld.shared.u32 	%r73, [%r69+12];
	cvt.rn.f32.s32 	%f71, %r73;
	add.f32 	%f83, %f70, %f71;
	add.s32 	%r82, %r82, 4;
$L__BB0_10:
	setp.eq.s32 	%p8, %r13, 0;
	@%p8 bra 	$L__BB0_13;
	shl.b32 	%r74, %r82, 2;
	add.s32 	%r85, %r34, %r74;
	neg.s32 	%r84, %r13;
$L__BB0_12:
	.pragma "nounroll";
	ld.shared.u32 	%r76, [%r85];
	cvt.rn.f32.s32 	%f72, %r76;
	add.f32 	%f83, %f83, %f72;
	add.s32 	%r85, %r85, 4;
	add.s32 	%r84, %r84, 1;
	setp.ne.s32 	%p9, %r84, 0;
	@%p9 bra 	$L__BB0_12;
$L__BB0_13:
	add.u64 	%rd2, %SP, 0;
	add.u64 	%rd3, %SPL, 0;
	cvt.rn.f32.u32 	%f73, %r1;
	div.rn.f32 	%f74, %f83, %f73;
	cvta.to.global.u64 	%rd4, %rd1;
	mul.wide.s32 	%rd5, %r22, 4;
	add.s64 	%rd6, %rd4, %rd5;
	st.global.f32 	[%rd6], %f74;
	cvt.f64.f32 	%fd1, %f74;
	st.local.u32 	[%rd3], %r22;
	st.local.f64 	[%rd3+8], %fd1;
	mov.u64 	%rd7, $str;
	cvta.global.u64 	%rd8, %rd7;
	{ // callseq 0, 0
	.param .b64 param0;
	st.param.b64 	[param0], %rd8;
	.param .b64 param1;
	st.param.b64 	[param1], %rd2;
	.param .b32 retval0;
	call.uni (retval0), 
	vprintf, 
	(
	param0, 
	param1
	);
	ld.param.b32 	%r77, [retval0];
	} // callseq 0
$L__BB0_14:
	ret;

}


// ===== COMPILED SASS (sm_100) =====

	.target	sm_100

	.elftype	@"ET_EXEC"


//--------------------- .note.nv.tkinfo           --------------------------
	.section	.note.nv.tkinfo,"",@"SHT_NOTE"
	.sectionflags	@"SHF_NOTE_NV_TKINFO"
	.tkinfo
        /*0018*/ 	.word	0x00000002
        /*0030*/ 	.string	""
        /*0030*/ 	.string	"ptxas"
        /*0030*/ 	.string	"Cuda compilation tools, release 13.0, V13.0.88"
        /*0030*/ 	.string	"Build cuda_13.0.r13.0/compiler.36424714_0"
        /*0030*/ 	.string	"-arch sm_100 -m 64 "



//--------------------- .note.nv.cuinfo           --------------------------
	.section	.note.nv.cuinfo,"",@"SHT_NOTE"
	.sectionflags	@"SHF_NOTE_NV_CUINFO"
        /*0018*/ 	.short	0x0002
        /*001a*/ 	.short	0x0064
        /*001c*/ 	.short	0x0082
	.zero		2


//--------------------- .nv.info                  --------------------------
	.section	.nv.info,"",@"SHT_CUDA_INFO"
	.align	4


	//----- nvinfo : EIATTR_REGCOUNT
	.align		4
        /*0000*/ 	.byte	0x04, 0x2f
        /*0002*/ 	.short	(.L_2 - .L_1)
	.align		4
.L_1:
        /*0004*/ 	.word	index@(_Z8universoiPf)
        /*0008*/ 	.word	0x0000001a


	//----- nvinfo : EIATTR_FRAME_SIZE
	.align		4
.L_2:
        /*000c*/ 	.byte	0x04, 0x11
        /*000e*/ 	.short	(.L_4 - .L_3)
	.align		4
.L_3:
        /*0010*/ 	.word	index@($__internal_0_$__cuda_sm3x_div_rn_noftz_f32_slowpath)
        /*0014*/ 	.word	0x00000010


	//----- nvinfo : EIATTR_FRAME_SIZE
	.align		4
.L_4:
        /*0018*/ 	.byte	0x04, 0x11
        /*001a*/ 	.short	(.L_6 - .L_5)
	.align		4
.L_5:
        /*001c*/ 	.word	index@(_Z8universoiPf)
        /*0020*/ 	.word	0x00000010


	//----- nvinfo : EIATTR_MIN_STACK_SIZE
	.align		4
.L_6:
        /*0024*/ 	.byte	0x04, 0x12
        /*0026*/ 	.short	(.L_8 - .L_7)
	.align		4
.L_7:
        /*0028*/ 	.word	index@(_Z8universoiPf)
        /*002c*/ 	.word	0x00000010
.L_8:


//--------------------- .nv.compat                --------------------------
	.section	.nv.compat,"",@"SHT_CUDA_COMPAT_INFO"
	.align	4
        /*0000*/ 	.byte	0x02, 0x09, 0x00, 0x00, 0x02, 0x02, 0x01, 0x00, 0x02, 0x05, 0x05, 0x00, 0x03, 0x07, 0x01, 0x01
        /*0010*/ 	.byte	0x02, 0x03, 0x00, 0x00, 0x02, 0x06, 0x01, 0x00, 0x04, 0x0b, 0x08, 0x00, 0x01, 0x00, 0x00, 0x00
        /*0020*/ 	.byte	0x00, 0x00, 0x00, 0x00


//--------------------- .nv.info._Z8universoiPf   --------------------------
	.section	.nv.info._Z8universoiPf,"",@"SHT_CUDA_INFO"
	.sectionflags	@""
	.align	4


	//----- nvinfo : EIATTR_CUDA_API_VERSION
	.align		4
        /*0000*/ 	.byte	0x04, 0x37
        /*0002*/ 	.short	(.L_10 - .L_9)
.L_9:
        /*0004*/ 	.word	0x00000082


	//----- nvinfo : EIATTR_KPARAM_INFO
	.align		4
.L_10:
        /*0008*/ 	.byte	0x04, 0x17
        /*000a*/ 	.short	(.L_12 - .L_11)
.L_11:
        /*000c*/ 	.word	0x00000000
        /*0010*/ 	.short	0x0001
        /*0012*/ 	.short	0x0008
        /*0014*/ 	.byte	0x00, 0xf5, 0x21, 0x00


	//----- nvinfo : EIATTR_KPARAM_INFO
	.align		4
.L_12:
        /*0018*/ 	.byte	0x04, 0x17
        /*001a*/ 	.short	(.L_14 - .L_13)
.L_13:
        /*001c*/ 	.word	0x00000000
        /*0020*/ 	.short	0x0000
        /*0022*/ 	.short	0x0000
        /*0024*/ 	.byte	0x00, 0xf0, 0x11, 0x00


	//----- nvinfo : EIATTR_SPARSE_MMA_MASK
	.align		4
.L_14:
        /*0028*/ 	.byte	0x03, 0x50
        /*002a*/ 	.short	0x0000


	//----- nvinfo : EIATTR_MAXREG_COUNT
	.align		4
        /*002c*/ 	.byte	0x03, 0x1b
        /*002e*/ 	.short	0x00ff


	//----- nvinfo : EIATTR_NUM_BARRIERS
	.align		4
        /*0030*/ 	.byte	0x02, 0x4c
        /*0032*/ 	.byte	0x01
	.zero		1


	//----- nvinfo : EIATTR_EXTERNS
	.align		4
        /*0034*/ 	.byte	0x04, 0x0f
        /*0036*/ 	.short	(.L_16 - .L_15)


	//   ....[0]....
	.align		4
.L_15:
        /*0038*/ 	.word	index@(vprintf)


	//----- nvinfo : EIATTR_MERCURY_ISA_VERSION
	.align		4
.L_16:
        /*003c*/ 	.byte	0x03, 0x5f
        /*003e*/ 	.short	0x0101


	//----- nvinfo : EIATTR_VRC_CTA_INIT_COUNT
	.align		4
        /*0040*/ 	.byte	0x02, 0x4a
	.zero		1
	.zero		1


	//----- nvinfo : EIATTR_SYSCALL_OFFSETS
	.align		4
        /*0044*/ 	.byte	0x04, 0x46
        /*0046*/ 	.short	(.L_18 - .L_17)


	//   ....[0]....
.L_17:
        /*0048*/ 	.word	0x00000970


	//----- nvinfo : EIATTR_EXIT_INSTR_OFFSETS
	.align		4
.L_18:
        /*004c*/ 	.byte	0x04, 0x1c
        /*004e*/ 	.short	(.L_20 - .L_19)


	//   ....[0]....
.L_19:
        /*0050*/ 	.word	0x00000160


	//   ....[1]....
        /*0054*/ 	.word	0x00000980


	//----- nvinfo : EIATTR_CRS_STACK_SIZE
	.align		4
.L_20:
        /*0058*/ 	.byte	0x04, 0x1e
        /*005a*/ 	.short	(.L_22 - .L_21)
.L_21:
        /*005c*/ 	.word	0x00000000


	//----- nvinfo : EIATTR_CBANK_PARAM_SIZE
	.align		4
.L_22:
        /*0060*/ 	.byte	0x03, 0x19
        /*0062*/ 	.short	0x0010


	//----- nvinfo : EIATTR_PARAM_CBANK
	.align		4
        /*0064*/ 	.byte	0x04, 0x0a
        /*0066*/ 	.short	(.L_24 - .L_23)
	.align		4
.L_23:
        /*0068*/ 	.word	index@(.nv.constant0._Z8universoiPf)
        /*006c*/ 	.short	0x0380
        /*006e*/ 	.short	0x0010


	//----- nvinfo : EIATTR_SW_WAR
	.align		4
.L_24:
        /*0070*/ 	.byte	0x04, 0x36
        /*0072*/ 	.short	(.L_26 - .L_25)
.L_25:
        /*0074*/ 	.word	0x00000008
.L_26:


//--------------------- .nv.callgraph             --------------------------
	.section	.nv.callgraph,"",@"SHT_CUDA_CALLGRAPH"
	.align	4
	.sectionentsize	8
	.align		4
        /*0000*/ 	.word	0x00000000
	.align		4
        /*0004*/ 	.word	0xffffffff
	.align		4
        /*0008*/ 	.word	index@(_Z8universoiPf)
	.align		4
        /*000c*/ 	.word	index@(vprintf)
	.align		4
        /*0010*/ 	.word	0x00000000
	.align		4
        /*0014*/ 	.word	0xfffffffe
	.align		4
        /*0018*/ 	.word	0x00000000
	.align		4
        /*001c*/ 	.word	0xfffffffd
	.align		4
        /*0020*/ 	.word	0x00000000
	.align		4
        /*0024*/ 	.word	0xfffffffc


//--------------------- .nv.constant4             --------------------------
	.section	.nv.constant4,"a",@progbits
	.align	8
	.align		8
.nv.constant4:
        /*0000*/ 	.dword	vprintf
	.align		8
        /*0008*/ 	.dword	$str


//--------------------- .text._Z8universoiPf      --------------------------
	.section	.text._Z8universoiPf,"ax",@progbits
	.align	128
        .global         _Z8universoiPf
        .type           _Z8universoiPf,@function
        .size           _Z8universoiPf,(.L_x_17 - _Z8universoiPf)
        .other          _Z8universoiPf,@"STO_CUDA_ENTRY STV_DEFAULT"
_Z8universoiPf:
.text._Z8universoiPf:
[----:B------:R-:W0:Y:S01]  /*0000*/  LDC R1, c[0x0][0x37c] ;  /* 0x0000df00ff017b82 */ /* 0x000e220000000800 */
[----:B------:R-:W1:Y:S07]  /*0010*/  S2R R5, SR_TID.X ;  /* 0x0000000000057919 */ /* 0x000e6e0000002100 */
[----:B------:R-:W1:Y:S01]  /*0020*/  LDC R2, c[0x0][0x380] ;  /* 0x0000e000ff027b82 */ /* 0x000e620000000800 */
[----:B------:R-:W-:Y:S01]  /*0030*/  UMOV UR4, 0x400 ;  /* 0x0000040000047882 */ /* 0x000fe20000000000 */
[----:B------:R-:W2:Y:S01]  /*0040*/  LDCU UR6, c[0x0][0x2f8] ;  /* 0x00005f00ff0677ac */ /* 0x000ea20008000800 */
[----:B0-----:R-:W-:Y:S01]  /*0050*/  VIADD R1, R1, 0xfffffff0 ;  /* 0xfffffff001017836 */ /* 0x001fe20000000000 */
[----:B------:R-:W0:Y:S04]  /*0060*/  LDCU UR7, c[0x0][0x2fc] ;  /* 0x00005f80ff0777ac */ /* 0x000e280008000800 */
[----:B------:R-:W3:Y:S01]  /*0070*/  S2UR UR5, SR_CgaCtaId ;  /* 0x00000000000579c3 */ /* 0x000ee20000008800 */
[----:B--2---:R-:W-:-:S05]  /*0080*/  IADD3 R6, P1, PT, R1, UR6, RZ ;  /* 0x0000000601067c10 */ /* 0x004fca000ff3e0ff */
[----:B0-----:R-:W-:Y:S02]  /*0090*/  IMAD.X R7, RZ, RZ, UR7, P1 ;  /* 0x00000007ff077e24 */ /* 0x001fe400088e06ff */
[C---:B-1----:R-:W-:Y:S01]  /*00a0*/  IMAD R0, R5.reuse, 0x3, R2 ;  /* 0x0000000305007824 */ /* 0x042fe200078e0202 */
[----:B---3--:R-:W-:Y:S01]  /*00b0*/  ULEA UR5, UR5, UR4, 0x18 ;  /* 0x0000000405057291 */ /* 0x008fe2000f8ec0ff */
[----:B------:R-:W-:Y:S02]  /*00c0*/  ISETP.NE.AND P0, PT, R5, RZ, PT ;  /* 0x000000ff0500720c */ /* 0x000fe40003f05270 */
[----:B------:R-:W-:-:S04]  /*00d0*/  IMAD R0, R0, R2, RZ ;  /* 0x0000000200007224 */ /* 0x000fc800078e02ff */
[----:B------:R-:W-:-:S04]  /*00e0*/  IMAD R0, R5, 0x5, R0 ;  /* 0x0000000505007824 */ /* 0x000fc800078e0200 */
[----:B------:R-:W-:-:S05]  /*00f0*/  IMAD.HI R2, R0, 0x66666667, RZ ;  /* 0x6666666700027827 */ /* 0x000fca00078e02ff */
[----:B------:R-:W-:-:S04]  /*0100*/  SHF.R.U32.HI R3, RZ, 0x1f, R2 ;  /* 0x0000001fff037819 */ /* 0x000fc80000011602 */
[----:B------:R-:W-:-:S05]  /*0110*/  LEA.HI.SX32 R3, R2, R3, 0x1e ;  /* 0x0000000302037211 */ /* 0x000fca00078ff2ff */
[----:B------:R-:W-:Y:S01]  /*0120*/  IMAD R3, R3, -0xa, R0 ;  /* 0xfffffff603037824 */ /* 0x000fe200078e0200 */
[----:B------:R-:W-:-:S05]  /*0130*/  LEA R0, R5, UR5, 0x2 ;  /* 0x0000000505007c11 */ /* 0x000fca000f8e10ff */
[----:B------:R0:W-:Y:S01]  /*0140*/  STS [R0], R3 ;  /* 0x0000000300007388 */ /* 0x0001e20000000800 */
[----:B------:R-:W-:Y:S06]  /*0150*/  BAR.SYNC.DEFER_BLOCKING 0x0 ;  /* 0x0000000000007b1d */ /* 0x000fec0000010000 */
[----:B------:R-:W-:Y:S05]  /*0160*/  @P0 EXIT ;  /* 0x000000000000094d */ /* 0x000fea0003800000 */
[----:B------:R-:W1:Y:S01]  /*0170*/  LDCU UR9, c[0x0][0x360] ;  /* 0x00006c00ff0977ac */ /* 0x000e620008000800 */
[----:B0-----:R-:W-:Y:S01]  /*0180*/  IMAD.MOV.U32 R3, RZ, RZ, RZ ;  /* 0x000000ffff037224 */ /* 0x001fe200078e00ff */
[----:B------:R-:W-:Y:S01]  /*0190*/  UMOV UR4, URZ ;  /* 0x000000ff00047c82 */ /* 0x000fe20008000000 */
[----:B-1----:R-:W-:Y:S02]  /*01a0*/  UISETP.GE.U32.AND UP0, UPT, UR9, 0x10, UPT ;  /* 0x000000100900788c */ /* 0x002fe4000bf06070 */
[----:B------:R-:W-:-:S07]  /*01b0*/  ULOP3.LUT UR7, UR9, 0xf, URZ, 0xc0, !UPT ;  /* 0x0000000f09077892 */ /* 0x000fce000f8ec0ff */
[----:B------:R-:W-:Y:S05]  /*01c0*/  BRA.U !UP0, `(.L_x_0) ;  /* 0x0000000108b47547 */ /* 0x000fea000b800000 */
[----:B------:R-:W-:Y:S01]  /*01d0*/  ULOP3.LUT UR6, UR9, 0xfffffff0, URZ, 0xc0, !UPT ;  /* 0xfffffff009067892 */ /* 0x000fe2000f8ec0ff */
[----:B------:R-:W-:Y:S01]  /*01e0*/  IMAD.MOV.U32 R3, RZ, RZ, RZ ;  /* 0x000000ffff037224 */ /* 0x000fe200078e00ff */
[----:B------:R-:W-:Y:S02]  /*01f0*/  ULOP3.LUT UR4, UR9, 0x7f0, URZ, 0xc0, !UPT ;  /* 0x000007f009047892 */ /* 0x000fe4000f8ec0ff */
[----:B------:R-:W-:Y:S02]  /*0200*/  UIADD3 UR8, UPT, UPT, UR5, 0x20, URZ ;  /* 0x0000002005087890 */ /* 0x000fe4000fffe0ff */
[----:B------:R-:W-:-:S12]  /*0210*/  UIADD3 UR6, UPT, UPT, -UR6, URZ, URZ ;  /* 0x000000ff06067290 */ /* 0x000fd8000fffe1ff */
.L_x_1:
[----:B------:R-:W0:Y:S01]  /*0220*/  LDS.128 R8, [UR8+-0x20] ;  /* 0xffffe008ff087984 */ /* 0x000e220008000c00 */
[----:B------:R-:W-:-:S03]  /*0230*/  UIADD3 UR6, UPT, UPT, UR6, 0x10, URZ ;  /* 0x0000001006067890 */ /* 0x000fc6000fffe0ff */
[----:B------:R-:W1:Y:S01]  /*0240*/  LDS.128 R16, [UR8+-0x10] ;  /* 0xfffff008ff107984 */ /* 0x000e620008000c00 */
[----:B------:R-:W-:-:S03]  /*0250*/  UISETP.NE.AND UP0, UPT, UR6, URZ, UPT ;  /* 0x000000ff0600728c */ /* 0x000fc6000bf05270 */
[----:B------:R-:W2:Y:S04]  /*0260*/  LDS.128 R12, [UR8] ;  /* 0x00000008ff0c7984 */ /* 0x000ea80008000c00 */
[----:B------:R-:W3:Y:S01]  /*0270*/  LDS.128 R20, [UR8+0x10] ;  /* 0x00001008ff147984 */ /* 0x000ee20008000c00 */
[----:B------:R-:W-:Y:S01]  /*0280*/  UIADD3 UR8, UPT, UPT, UR8, 0x40, URZ ;  /* 0x0000004008087890 */ /* 0x000fe2000fffe0ff */
[----:B0-----:R-:W-:Y:S02]  /*0290*/  I2FP.F32.S32 R8, R8 ;  /* 0x0000000800087245 */ /* 0x001fe40000201400 */
[----:B------:R-:W-:Y:S02]  /*02a0*/  I2FP.F32.S32 R9, R9 ;  /* 0x0000000900097245 */ /* 0x000fe40000201400 */
[----:B------:R-:W-:Y:S01]  /*02b0*/  I2FP.F32.S32 R0, R11 ;  /* 0x0000000b00007245 */ /* 0x000fe20000201400 */
[----:B------:R-:W-:Y:S01]  /*02c0*/  FADD R8, R8, R3 ;  /* 0x0000000308087221 */ /* 0x000fe20000000000 */
[----:B------:R-:W-:-:S02]  /*02d0*/  I2FP.F32.S32 R3, R10 ;  /* 0x0000000a00037245 */ /* 0x000fc40000201400 */
[----:B-1----:R-:W-:Y:S01]  /*02e0*/  I2FP.F32.S32 R5, R16 ;  /* 0x0000001000057245 */ /* 0x002fe20000201400 */
[----:B------:R-:W-:Y:S01]  /*02f0*/  FADD R8, R8, R9 ;  /* 0x0000000908087221 */ /* 0x000fe20000000000 */
[----:B------:R-:W-:Y:S02]  /*0300*/  I2FP.F32.S32 R17, R17 ;  /* 0x0000001100117245 */ /* 0x000fe40000201400 */
[----:B------:R-:W-:Y:S01]  /*0310*/  I2FP.F32.S32 R19, R19 ;  /* 0x0000001300137245 */ /* 0x000fe20000201400 */
[----:B------:R-:W-:Y:S01]  /*0320*/  FADD R3, R8, R3 ;  /* 0x0000000308037221 */ /* 0x000fe20000000000 */
[----:B--2---:R-:W-:Y:S02]  /*0330*/  I2FP.F32.S32 R13, R13 ;  /* 0x0000000d000d7245 */ /* 0x004fe40000201400 */
[----:B------:R-:W-:Y:S01]  /*0340*/  I2FP.F32.S32 R15, R15 ;  /* 0x0000000f000f7245 */ /* 0x000fe20000201400 */
[----:B------:R-:W-:Y:S01]  /*0350*/  FADD R0, R3, R0 ;  /* 0x0000000003007221 */ /* 0x000fe20000000000 */
[----:B------:R-:W-:-:S02]  /*0360*/  I2FP.F32.S32 R3, R18 ;  /* 0x0000001200037245 */ /* 0x000fc40000201400 */
[----:B---3--:R-:W-:Y:S01]  /*0370*/  I2FP.F32.S32 R21, R21 ;  /* 0x0000001500157245 */ /* 0x008fe20000201400 */
[----:B------:R-:W-:Y:S01]  /*0380*/  FADD R0, R0, R5 ;  /* 0x0000000500007221 */ /* 0x000fe20000000000 */
[----:B------:R-:W-:-:S03]  /*0390*/  I2FP.F32.S32 R2, R23 ;  /* 0x0000001700027245 */ /* 0x000fc60000201400 */
[----:B------:R-:W-:-:S04]  /*03a0*/  FADD R0, R0, R17 ;  /* 0x0000001100007221 */ /* 0x000fc80000000000 */
        /* <DEDUP_REMOVED lines=12> */
[----:B------:R-:W-:-:S04]  /*0470*/  FADD R3, R0, R3 ;  /* 0x0000000300037221 */ /* 0x000fc80000000000 */
[----:B------:R-:W-:Y:S01]  /*0480*/  FADD R3, R3, R2 ;  /* 0x0000000203037221 */ /* 0x000fe20000000000 */
[----:B------:R-:W-:Y:S06]  /*0490*/  BRA.U UP0, `(.L_x_1) ;  /* 0xfffffffd00607547 */ /* 0x000fec000b83ffff */
.L_x_0:
[----:B------:R-:W-:-:S09]  /*04a0*/  UISETP.NE.AND UP0, UPT, UR7, URZ, UPT ;  /* 0x000000ff0700728c */ /* 0x000fd2000bf05270 */
[----:B------:R-:W-:Y:S05]  /*04b0*/  BRA.U !UP0, `(.L_x_2) ;  /* 0x0000000108c87547 */ /* 0x000fea000b800000 */
[----:B------:R-:W-:Y:S02]  /*04c0*/  UISETP.GE.U32.AND UP0, UPT, UR7, 0x8, UPT ;  /* 0x000000080700788c */ /* 0x000fe4000bf06070 */
[----:B------:R-:W-:-:S04]  /*04d0*/  ULOP3.LUT UR8, UR9, 0x7, URZ, 0xc0, !UPT ;  /* 0x0000000709087892 */ /* 0x000fc8000f8ec0ff */
[----:B------:R-:W-:-:S03]  /*04e0*/  UISETP.NE.AND UP1, UPT, UR8, URZ, UPT ;  /* 0x000000ff0800728c */ /* 0x000fc6000bf25270 */
[----:B------:R-:W-:Y:S08]  /*04f0*/  BRA.U !UP0, `(.L_x_3) ;  /* 0x0000000108507547 */ /* 0x000ff0000b800000 */
[----:B------:R-:W-:Y:S02]  /*0500*/  ULEA UR6, UR4, UR5, 0x2 ;  /* 0x0000000504067291 */ /* 0x000fe4000f8e10ff */
[----:B------:R-:W-:-:S07]  /*0510*/  UIADD3 UR4, UPT, UPT, UR4, 0x8, URZ ;  /* 0x0000000804047890 */ /* 0x000fce000fffe0ff */
[----:B------:R-:W0:Y:S04]  /*0520*/  LDS.128 R12, [UR6] ;  /* 0x00000006ff0c7984 */ /* 0x000e280008000c00 */
[----:B------:R-:W1:Y:S01]  /*0530*/  LDS.128 R8, [UR6+0x10] ;  /* 0x00001006ff087984 */ /* 0x000e620008000c00 */
        /* <DEDUP_REMOVED lines=9> */
[----:B------:R-:W-:-:S04]  /*05d0*/  FADD R3, R12, R3 ;  /* 0x000000030c037221 */ /* 0x000fc80000000000 */
[----:B------:R-:W-:Y:S01]  /*05e0*/  FADD R0, R3, R0 ;  /* 0x0000000003007221 */ /* 0x000fe20000000000 */
[----:B------:R-:W-:-:S03]  /*05f0*/  I2FP.F32.S32 R3, R10 ;  /* 0x0000000a00037245 */ /* 0x000fc60000201400 */
[----:B------:R-:W-:-:S04]  /*0600*/  FADD R0, R0, R5 ;  /* 0x0000000500007221 */ /* 0x000fc80000000000 */
[----:B------:R-:W-:-:S04]  /*0610*/  FADD R0, R0, R9 ;  /* 0x0000000900007221 */ /* 0x000fc80000000000 */
[----:B------:R-:W-:-:S04]  /*0620*/  FADD R3, R0, R3 ;  /* 0x0000000300037221 */ /* 0x000fc80000000000 */
[----:B------:R-:W-:-:S07]  /*0630*/  FADD R3, R3, R2 ;  /* 0x0000000203037221 */ /* 0x000fce0000000000 */
.L_x_3:
[----:B------:R-:W-:Y:S05]  /*0640*/  BRA.U !UP1, `(.L_x_2) ;  /* 0x0000000109647547 */ /* 0x000fea000b800000 */
[----:B------:R-:W-:Y:S02]  /*0650*/  UISETP.GE.U32.AND UP0, UPT, UR8, 0x4, UPT ;  /* 0x000000040800788c */ /* 0x000fe4000bf06070 */
[----:B------:R-:W-:-:S04]  /*0660*/  ULOP3.LUT UR6, UR9, 0x3, URZ, 0xc0, !UPT ;  /* 0x0000000309067892 */ /* 0x000fc8000f8ec0ff */
[----:B------:R-:W-:-:S03]  /*0670*/  UISETP.NE.AND UP1, UPT, UR6, URZ, UPT ;  /* 0x000000ff0600728c */ /* 0x000fc6000bf25270 */
[----:B------:R-:W-:Y:S08]  /*0680*/  BRA.U !UP0, `(.L_x_4) ;  /* 0x00000001082c7547 */ /* 0x000ff0000b800000 */
[----:B------:R-:W-:Y:S02]  /*0690*/  ULEA UR7, UR4, UR5, 0x2 ;  /* 0x0000000504077291 */ /* 0x000fe4000f8e10ff */
[----:B------:R-:W-:-:S07]  /*06a0*/  UIADD3 UR4, UPT, UPT, UR4, 0x4, URZ ;  /* 0x0000000404047890 */ /* 0x000fce000fffe0ff */
[----:B------:R-:W0:Y:S02]  /*06b0*/  LDS.128 R8, [UR7] ;  /* 0x00000007ff087984 */ /* 0x000e240008000c00 */
[----:B0-----:R-:W-:Y:S02]  /*06c0*/  I2FP.F32.S32 R8, R8 ;  /* 0x0000000800087245 */ /* 0x001fe40000201400 */
[----:B------:R-:W-:Y:S02]  /*06d0*/  I2FP.F32.S32 R9, R9 ;  /* 0x0000000900097245 */ /* 0x000fe40000201400 */
[----:B------:R-:W-:Y:S01]  /*06e0*/  I2FP.F32.S32 R0, R11 ;  /* 0x0000000b00007245 */ /* 0x000fe20000201400 */
[----:B------:R-:W-:Y:S01]  /*06f0*/  FADD R8, R3, R8 ;  /* 0x0000000803087221 */ /* 0x000fe20000000000 */
[----:B------:R-:W-:-:S03]  /*0700*/  I2FP.F32.S32 R3, R10 ;  /* 0x0000000a00037245 */ /* 0x000fc60000201400 */
[----:B------:R-:W-:-:S04]  /*0710*/  FADD R8, R8, R9 ;  /* 0x0000000908087221 */ /* 0x000fc80000000000 */
[----:B------:R-:W-:-:S04]  /*0720*/  FADD R3, R8, R3 ;  /* 0x0000000308037221 */ /* 0x000fc80000000000 */
[----:B------:R-:W-:-:S07]  /*0730*/  FADD R3, R3, R0 ;  /* 0x0000000003037221 */ /* 0x000fce0000000000 */
.L_x_4:
[----:B------:R-:W-:Y:S05]  /*0740*/  BRA.U !UP1, `(.L_x_2) ;  /* 0x0000000109247547 */ /* 0x000fea000b800000 */
[----:B------:R-:W-:Y:S02]  /*0750*/  ULEA UR4, UR4, UR5, 0x2 ;  /* 0x0000000504047291 */ /* 0x000fe4000f8e10ff */
[----:B------:R-:W-:-:S12]  /*0760*/  UIADD3 UR6, UPT, UPT, -UR6, URZ, URZ ;  /* 0x000000ff06067290 */ /* 0x000fd8000fffe1ff */
.L_x_5:
[----:B------:R-:W0:Y:S01]  /*0770*/  LDS R0, [UR4] ;  /* 0x00000004ff007984 */ /* 0x000e220008000800 */
[----:B------:R-:W-:Y:S02]  /*0780*/  UIADD3 UR6, UPT, UPT, UR6, 0x1, URZ ;  /* 0x0000000106067890 */ /* 0x000fe4000fffe0ff */
[----:B------:R-:W-:Y:S02]  /*0790*/  UIADD3 UR4, UPT, UPT, UR4, 0x4, URZ ;  /* 0x0000000404047890 */ /* 0x000fe4000fffe0ff */
[----:B------:R-:W-:Y:S01]  /*07a0*/  UISETP.NE.AND UP0, UPT, UR6, URZ, UPT ;  /* 0x000000ff0600728c */ /* 0x000fe2000bf05270 */
[----:B0-----:R-:W-:-:S05]  /*07b0*/  I2FP.F32.S32 R0, R0 ;  /* 0x0000000000007245 */ /* 0x001fca0000201400 */
[----:B------:R-:W-:-:S03]  /*07c0*/  FADD R3, R0, R3 ;  /* 0x0000000300037221 */ /* 0x000fc60000000000 */
[----:B------:R-:W-:Y:S05]  /*07d0*/  BRA.U UP0, `(.L_x_5) ;  /* 0xfffffffd00e47547 */ /* 0x000fea000b83ffff */
.L_x_2:
[----:B------:R-:W-:Y:S01]  /*07e0*/  I2FP.F32.U32 R4, UR9 ;  /* 0x0000000900047c45 */ /* 0x000fe20008201000 */
[----:B------:R-:W0:Y:S03]  /*07f0*/  LDCU.64 UR4, c[0x0][0x358] ;  /* 0x00006b00ff0477ac */ /* 0x000e260008000a00 */
[----:B------:R-:W1:Y:S08]  /*0800*/  MUFU.RCP R5, R4 ;  /* 0x0000000400057308 */ /* 0x000e700000001000 */
[----:B------:R-:W2:Y:S01]  /*0810*/  FCHK P0, R3, R4 ;  /* 0x0000000403007302 */ /* 0x000ea20000000000 */
[----:B-1----:R-:W-:-:S04]  /*0820*/  FFMA R0, -R4, R5, 1 ;  /* 0x3f80000004007423 */ /* 0x002fc80000000105 */
[----:B------:R-:W-:-:S04]  /*0830*/  FFMA R0, R5, R0, R5 ;  /* 0x0000000005007223 */ /* 0x000fc80000000005 */
[----:B------:R-:W-:-:S04]  /*0840*/  FFMA R5, R0, R3, RZ ;  /* 0x0000000300057223 */ /* 0x000fc800000000ff */
[----:B------:R-:W-:-:S04]  /*0850*/  FFMA R2, -R4, R5, R3 ;  /* 0x0000000504027223 */ /* 0x000fc80000000103 */
[----:B------:R-:W-:Y:S01]  /*0860*/  FFMA R0, R0, R2, R5 ;  /* 0x0000000200007223 */ /* 0x000fe20000000005 */
[----:B0-2---:R-:W-:Y:S06]  /*0870*/  @!P0 BRA `(.L_x_6) ;  /* 0x0000000000088947 */ /* 0x005fec0003800000 */
[----:B------:R-:W-:-:S07]  /*0880*/  MOV R2, 0x8a0 ;  /* 0x000008a000027802 */ /* 0x000fce0000000f00 */
[----:B------:R-:W-:Y:S05]  /*0890*/  CALL.REL.NOINC `($__internal_0_$__cuda_sm3x_div_rn_noftz_f32_slowpath) ;  /* 0x00000000003c7944 */ /* 0x000fea0003c00000 */
.L_x_6:
[----:B------:R-:W0:Y:S01]  /*08a0*/  LDC R12, c[0x0][0x380] ;  /* 0x0000e000ff0c7b82 */ /* 0x000e220000000800 */
[----:B------:R-:W1:Y:S01]  /*08b0*/  F2F.F64.F32 R8, R0 ;  /* 0x0000000000087310 */ /* 0x000e620000201800 */
[----:B------:R-:W-:Y:S01]  /*08c0*/  MOV R10, 0x0 ;  /* 0x00000000000a7802 */ /* 0x000fe20000000f00 */
[----:B------:R-:W2:Y:S05]  /*08d0*/  LDCU.64 UR6, c[0x4][0x8] ;  /* 0x01000100ff0677ac */ /* 0x000eaa0008000a00 */
[----:B------:R-:W3:Y:S01]  /*08e0*/  LDC.64 R2, c[0x0][0x388] ;  /* 0x0000e200ff027b82 */ /* 0x000ee20000000a00 */
[----:B-1----:R1:W-:Y:S07]  /*08f0*/  STL.64 [R1+0x8], R8 ;  /* 0x0000080801007387 */ /* 0x0023ee0000100a00 */
[----:B------:R-:W4:Y:S01]  /*0900*/  LDC.64 R10, c[0x4][R10] ;  /* 0x010000000a0a7b82 */ /* 0x000f220000000a00 */
[----:B--2---:R-:W-:-:S02]  /*0910*/  IMAD.U32 R4, RZ, RZ, UR6 ;  /* 0x00000006ff047e24 */ /* 0x004fc4000f8e00ff */
[----:B------:R-:W-:Y:S01]  /*0920*/  IMAD.U32 R5, RZ, RZ, UR7 ;  /* 0x00000007ff057e24 */ /* 0x000fe2000f8e00ff */
[----:B0-----:R1:W-:Y:S01]  /*0930*/  STL [R1], R12 ;  /* 0x0000000c01007387 */ /* 0x0013e20000100800 */
[----:B---3--:R-:W-:-:S05]  /*0940*/  IMAD.WIDE R2, R12, 0x4, R2 ;  /* 0x000000040c027825 */ /* 0x008fca00078e0202 */
[----:B------:R1:W-:Y:S02]  /*0950*/  STG.E desc[UR4][R2.64], R0 ;  /* 0x0000000002007986 */ /* 0x0003e4000c101904 */
[----:B------:R-:W-:-:S07]  /*0960*/  LEPC R20, `(.L_x_7) ;  /* 0x000000001014794e */ /* 0x000fce0000000000 */
[----:B-1--4-:R-:W-:Y:S05]  /*0970*/  CALL.ABS.NOINC R10 ;  /* 0x000000000a007343 */ /* 0x012fea0003c00000 */
.L_x_7:
[----:B------:R-:W-:Y:S05]  /*0980*/  EXIT ;  /* 0x000000000000794d */ /* 0x000fea0003800000 */
        .weak           $__internal_0_$__cuda_sm3x_div_rn_noftz_f32_slowpath
        .type           $__internal_0_$__cuda_sm3x_div_rn_noftz_f32_slowpath,@function
        .size           $__internal_0_$__cuda_sm3x_div_rn_noftz_f32_slowpath,(.L_x_17 - $__internal_0_$__cuda_sm3x_div_rn_noftz_f32_slowpath)
$__internal_0_$__cuda_sm3x_div_rn_noftz_f32_slowpath:
[----:B------:R-:W-:Y:S02]  /*0990*/  SHF.R.U32.HI R5, RZ, 0x17, R4 ;  /* 0x00000017ff057819 */ /* 0x000fe40000011604 */
[----:B------:R-:W-:Y:S02]  /*09a0*/  SHF.R.U32.HI R0, RZ, 0x17, R3 ;  /* 0x00000017ff007819 */ /* 0x000fe40000011603 */
[----:B------:R-:W-:Y:S02]  /*09b0*/  LOP3.LUT R5, R5, 0xff, RZ, 0xc0, !PT ;  /* 0x000000ff05057812 */ /* 0x000fe400078ec0ff */
[----:B------:R-:W-:-:S03]  /*09c0*/  LOP3.LUT R12, R0, 0xff, RZ, 0xc0, !PT ;  /* 0x000000ff000c7812 */ /* 0x000fc600078ec0ff */
[----:B------:R-:W-:Y:S02]  /*09d0*/  VIADD R9, R5, 0xffffffff ;  /* 0xffffffff05097836 */ /* 0x000fe40000000000 */
[----:B------:R-:W-:-:S03]  /*09e0*/  VIADD R10, R12, 0xffffffff ;  /* 0xffffffff0c0a7836 */ /* 0x000fc60000000000 */
[----:B------:R-:W-:-:S04]  /*09f0*/  ISETP.GT.U32.AND P0, PT, R9, 0xfd, PT ;  /* 0x000000fd0900780c */ /* 0x000fc80003f04070 */
[----:B------:R-:W-:-:S13]  /*0a00*/  ISETP.GT.U32.OR P0, PT, R10, 0xfd, P0 ;  /* 0x000000fd0a00780c */ /* 0x000fda0000704470 */
[----:B------:R-:W-:Y:S01]  /*0a10*/  @!P0 IMAD.MOV.U32 R8, RZ, RZ, RZ ;  /* 0x000000ffff088224 */ /* 0x000fe200078e00ff */
[----:B------:R-:W-:Y:S06]  /*0a20*/  @!P0 BRA `(.L_x_8) ;  /* 0x0000000000608947 */ /* 0x000fec0003800000 */
[----:B------:R-:W-:Y:S01]  /*0a30*/  FSETP.GTU.FTZ.AND P0, PT, |R3|, +INF , PT ;  /* 0x7f8000000300780b */ /* 0x000fe20003f1c200 */
[----:B------:R-:W-:Y:S01]  /*0a40*/  IMAD.MOV.U32 R0, RZ, RZ, R4 ;  /* 0x000000ffff007224 */ /* 0x000fe200078e0004 */
[----:B------:R-:W-:-:S04]  /*0a50*/  FSETP.GTU.FTZ.AND P1, PT, |R4|, +INF , PT ;  /* 0x7f8000000400780b */ /* 0x000fc80003f3c200 */
[----:B------:R-:W-:-:S13]  /*0a60*/  PLOP3.LUT P0, PT, P0, P1, PT, 0xf8, 0x8f ;  /* 0x00000000008f781c */ /* 0x000fda0000703f70 */
[----:B------:R-:W-:Y:S05]  /*0a70*/  @P0 BRA `(.L_x_9) ;  /* 0x0000000400440947 */ /* 0x000fea0003800000 */
[----:B------:R-:W-:-:S13]  /*0a80*/  LOP3.LUT P0, RZ, R4, 0x7fffffff, R3, 0xc8, !PT ;  /* 0x7fffffff04ff7812 */ /* 0x000fda000780c803 */
[----:B------:R-:W-:Y:S05]  /*0a90*/  @!P0 BRA `(.L_x_10) ;  /* 0x0000000400348947 */ /* 0x000fea0003800000 */
[C---:B------:R-:W-:Y:S02]  /*0aa0*/  FSETP.NEU.FTZ.AND P2, PT, |R3|.reuse, +INF , PT ;  /* 0x7f8000000300780b */ /* 0x040fe40003f5d200 */
[----:B------:R-:W-:Y:S02]  /*0ab0*/  FSETP.NEU.FTZ.AND P1, PT, |R0|, +INF , PT ;  /* 0x7f8000000000780b */ /* 0x000fe40003f3d200 */
[----:B------:R-:W-:-:S11]  /*0ac0*/  FSETP.NEU.FTZ.AND P0, PT, |R3|, +INF , PT ;  /* 0x7f8000000300780b */ /* 0x000fd60003f1d200 */
[----:B------:R-:W-:Y:S05]  /*0ad0*/  @!P1 BRA !P2, `(.L_x_10) ;  /* 0x0000000400249947 */ /* 0x000fea0005000000 */
[----:B------:R-:W-:-:S04]  /*0ae0*/  LOP3.LUT P2, RZ, R3, 0x7fffffff, RZ, 0xc0, !PT ;  /* 0x7fffffff03ff7812 */ /* 0x000fc8000784c0ff */
[----:B------:R-:W-:-:S13]  /*0af0*/  PLOP3.LUT P1, PT, P1, P2, PT, 0x2f, 0xf2 ;  /* 0x0000000000f2781c */ /* 0x000fda0000f24577 */
[----:B------:R-:W-:Y:S05]  /*0b00*/  @P1 BRA `(.L_x_11) ;  /* 0x0000000400101947 */ /* 0x000fea0003800000 */
[----:B------:R-:W-:-:S04]  /*0b10*/  LOP3.LUT P1, RZ, R4, 0x7fffffff, RZ, 0xc0, !PT ;  /* 0x7fffffff04ff7812 */ /* 0x000fc8000782c0ff */
[----:B------:R-:W-:-:S13]  /*0b20*/  PLOP3.LUT P0, PT, P0, P1, PT, 0x2f, 0xf2 ;  /* 0x0000000000f2781c */ /* 0x000fda0000702577 */
[----:B------:R-:W-:Y:S05]  /*0b30*/  @P0 BRA `(.L_x_12) ;  /* 0x0000000000f80947 */ /* 0x000fea0003800000 */
[----:B------:R-:W-:Y:S02]  /*0b40*/  ISETP.GE.AND P0, PT, R10, RZ, PT ;  /* 0x000000ff0a00720c */ /* 0x000fe40003f06270 */
[----:B------:R-:W-:-:S11]  /*0b50*/  ISETP.GE.AND P1, PT, R9, RZ, PT ;  /* 0x000000ff0900720c */ /* 0x000fd60003f26270 */
[----:B------:R-:W-:Y:S02]  /*0b60*/  @P0 IMAD.MOV.U32 R8, RZ, RZ, RZ ;  /* 0x000000ffff080224 */ /* 0x000fe400078e00ff */
[----:B------:R-:W-:Y:S01]  /*0b70*/  @!P0 FFMA R3, R3, 1.84467440737095516160e+19, RZ ;  /* 0x5f80000003038823 */ /* 0x000fe200000000ff */
[----:B------:R-:W-:Y:S02]  /*0b80*/  @!P0 IMAD.MOV.U32 R8, RZ, RZ, -0x40 ;  /* 0xffffffc0ff088424 */ /* 0x000fe400078e00ff */
[----:B------:R-:W-:Y:S02]  /*0b90*/  @!P1 FFMA R4, R0, 1.84467440737095516160e+19, RZ ;  /* 0x5f80000000049823 */ /* 0x000fe400000000ff */
[----:B------:R-:W-:-:S07]  /*0ba0*/  @!P1 VIADD R8, R8, 0x40 ;  /* 0x0000004008089836 */ /* 0x000fce0000000000 */
.L_x_8:
[----:B------:R-:W-:-:S05]  /*0bb0*/  LEA R9, R5, 0xc0800000, 0x17 ;  /* 0xc080000005097811 */ /* 0x000fca00078eb8ff */
[----:B------:R-:W-:Y:S02]  /*0bc0*/  IMAD.IADD R9, R4, 0x1, -R9 ;  /* 0x0000000104097824 */ /* 0x000fe400078e0a09 */
[----:B------:R-:W-:Y:S02]  /*0bd0*/  VIADD R4, R12, 0xffffff81 ;  /* 0xffffff810c047836 */ /* 0x000fe40000000000 */
[----:B------:R-:W0:Y:S01]  /*0be0*/  MUFU.RCP R10, R9 ;  /* 0x00000009000a7308 */ /* 0x000e220000001000 */
[----:B------:R-:W-:Y:S01]  /*0bf0*/  FADD.FTZ R11, -R9, -RZ ;  /* 0x800000ff090b7221 */ /* 0x000fe20000010100 */
[C---:B------:R-:W-:Y:S01]  /*0c00*/  IMAD R0, R4.reuse, -0x800000, R3 ;  /* 0xff80000004007824 */ /* 0x040fe200078e0203 */
[----:B------:R-:W-:-:S05]  /*0c10*/  IADD3 R5, PT, PT, R4, 0x7f, -R5 ;  /* 0x0000007f04057810 */ /* 0x000fca0007ffe805 */
[----:B------:R-:W-:Y:S02]  /*0c20*/  IMAD.IADD R5, R5, 0x1, R8 ;  /* 0x0000000105057824 */ /* 0x000fe400078e0208 */
[----:B0-----:R-:W-:-:S04]  /*0c30*/  FFMA R13, R10, R11, 1 ;  /* 0x3f8000000a0d7423 */ /* 0x001fc8000000000b */
[----:B------:R-:W-:-:S04]  /*0c40*/  FFMA R12, R10, R13, R10 ;  /* 0x0000000d0a0c7223 */ /* 0x000fc8000000000a */
[----:B------:R-:W-:-:S04]  /*0c50*/  FFMA R3, R0, R12, RZ ;  /* 0x0000000c00037223 */ /* 0x000fc800000000ff */
[----:B------:R-:W-:-:S04]  /*0c60*/  FFMA R10, R11, R3, R0 ;  /* 0x000000030b0a7223 */ /* 0x000fc80000000000 */
[----:B------:R-:W-:-:S04]  /*0c70*/  FFMA R13, R12, R10, R3 ;  /* 0x0000000a0c0d7223 */ /* 0x000fc80000000003 */
[----:B------:R-:W-:-:S04]  /*0c80*/  FFMA R10, R11, R13, R0 ;  /* 0x0000000d0b0a7223 */ /* 0x000fc80000000000 */
[----:B------:R-:W-:-:S05]  /*0c90*/  FFMA R0, R12, R10, R13 ;  /* 0x0000000a0c007223 */ /* 0x000fca000000000d */
[----:B------:R-:W-:-:S04]  /*0ca0*/  SHF.R.U32.HI R3, RZ, 0x17, R0 ;  /* 0x00000017ff037819 */ /* 0x000fc80000011600 */
[----:B------:R-:W-:-:S05]  /*0cb0*/  LOP3.LUT R3, R3, 0xff, RZ, 0xc0, !PT ;  /* 0x000000ff03037812 */ /* 0x000fca00078ec0ff */
[----:B------:R-:W-:-:S04]  /*0cc0*/  IMAD.IADD R9, R3, 0x1, R5 ;  /* 0x0000000103097824 */ /* 0x000fc800078e0205 */
[----:B------:R-:W-:-:S05]  /*0cd0*/  VIADD R3, R9, 0xffffffff ;  /* 0xffffffff09037836 */ /* 0x000fca0000000000 */
[----:B------:R-:W-:-:S13]  /*0ce0*/  ISETP.GE.U32.AND P0, PT, R3, 0xfe, PT ;  /* 0x000000fe0300780c */ /* 0x000fda0003f06070 */
[----:B------:R-:W-:Y:S05]  /*0cf0*/  @!P0 BRA `(.L_x_13) ;  /* 0x0000000000808947 */ /* 0x000fea0003800000 */
[----:B------:R-:W-:-:S13]  /*0d00*/  ISETP.GT.AND P0, PT, R9, 0xfe, PT ;  /* 0x000000fe0900780c */ /* 0x000fda0003f04270 */
[----:B------:R-:W-:Y:S05]  /*0d10*/  @P0 BRA `(.L_x_14) ;  /* 0x00000000006c0947 */ /* 0x000fea0003800000 */
[----:B------:R-:W-:-:S13]  /*0d20*/  ISETP.GE.AND P0, PT, R9, 0x1, PT ;  /* 0x000000010900780c */ /* 0x000fda0003f06270 */
[----:B------:R-:W-:Y:S05]  /*0d30*/  @P0 BRA `(.L_x_15) ;  /* 0x0000000000980947 */ /* 0x000fea0003800000 */
[----:B------:R-:W-:Y:S02]  /*0d40*/  ISETP.GE.AND P0, PT, R9, -0x18, PT ;  /* 0xffffffe80900780c */ /* 0x000fe40003f06270 */
[----:B------:R-:W-:-:S11]  /*0d50*/  LOP3.LUT R0, R0, 0x80000000, RZ, 0xc0, !PT ;  /* 0x8000000000007812 */ /* 0x000fd600078ec0ff */
[----:B------:R-:W-:Y:S05]  /*0d60*/  @!P0 BRA `(.L_x_15) ;  /* 0x00000000008c8947 */ /* 0x000fea0003800000 */
[CCC-:B------:R-:W-:Y:S01]  /*0d70*/  FFMA.RZ R3, R12.reuse, R10.reuse, R13.reuse ;  /* 0x0000000a0c037223 */ /* 0x1c0fe2000000c00d */
[C---:B------:R-:W-:Y:S02]  /*0d80*/  VIADD R8, R9.reuse, 0x20 ;  /* 0x0000002009087836 */ /* 0x040fe40000000000 */
[CCC-:B------:R-:W-:Y:S01]  /*0d90*/  FFMA.RM R4, R12.reuse, R10.reuse, R13.reuse ;  /* 0x0000000a0c047223 */ /* 0x1c0fe2000000400d */
[----:B------:R-:W-:Y:S02]  /*0da0*/  ISETP.NE.AND P2, PT, R9, RZ, PT ;  /* 0x000000ff0900720c */ /* 0x000fe40003f45270 */
[----:B------:R-:W-:Y:S01]  /*0db0*/  LOP3.LUT R5, R3, 0x7fffff, RZ, 0xc0, !PT ;  /* 0x007fffff03057812 */ /* 0x000fe200078ec0ff */
[----:B------:R-:W-:Y:S01]  /*0dc0*/  FFMA.RP R3, R12, R10, R13 ;  /* 0x0000000a0c037223 */ /* 0x000fe2000000800d */
[----:B------:R-:W-:Y:S01]  /*0dd0*/  ISETP.NE.AND P1, PT, R9, RZ, PT ;  /* 0x000000ff0900720c */ /* 0x000fe20003f25270 */
[----:B------:R-:W-:Y:S01]  /*0de0*/  IMAD.MOV R9, RZ, RZ, -R9 ;  /* 0x000000ffff097224 */ /* 0x000fe200078e0a09 */
[----:B------:R-:W-:-:S02]  /*0df0*/  LOP3.LUT R5, R5, 0x800000, RZ, 0xfc, !PT ;  /* 0x0080000005057812 */ /* 0x000fc400078efcff */
[----:B------:R-:W-:Y:S02]  /*0e00*/  FSETP.NEU.FTZ.AND P0, PT, R3, R4, PT ;  /* 0x000000040300720b */ /* 0x000fe40003f1d000 */
[----:B------:R-:W-:Y:S02]  /*0e10*/  SHF.L.U32 R8, R5, R8, RZ ;  /* 0x0000000805087219 */ /* 0x000fe400000006ff */
[----:B------:R-:W-:Y:S02]  /*0e20*/  SEL R4, R9, RZ, P2 ;  /* 0x000000ff09047207 */ /* 0x000fe40001000000 */
[----:B------:R-:W-:Y:S02]  /*0e30*/  ISETP.NE.AND P1, PT, R8, RZ, P1 ;  /* 0x000000ff0800720c */ /* 0x000fe40000f25270 */
[----:B------:R-:W-:Y:S02]  /*0e40*/  SHF.R.U32.HI R4, RZ, R4, R5 ;  /* 0x00000004ff047219 */ /* 0x000fe40000011605 */
[----:B------:R-:W-:-:S02]  /*0e50*/  PLOP3.LUT P0, PT, P0, P1, PT, 0xf8, 0x8f ;  /* 0x00000000008f781c */ /* 0x000fc40000703f70 */
[----:B------:R-:W-:Y:S02]  /*0e60*/  SHF.R.U32.HI R8, RZ, 0x1, R4 ;  /* 0x00000001ff087819 */ /* 0x000fe40000011604 */
[----:B------:R-:W-:-:S04]  /*0e70*/  SEL R3, RZ, 0x1, !P0 ;  /* 0x00000001ff037807 */ /* 0x000fc80004000000 */
[----:B------:R-:W-:-:S04]  /*0e80*/  LOP3.LUT R3, R3, 0x1, R8, 0xf8, !PT ;  /* 0x0000000103037812 */ /* 0x000fc800078ef808 */
[----:B------:R-:W-:-:S05]  /*0e90*/  LOP3.LUT R3, R3, R4, RZ, 0xc0, !PT ;  /* 0x0000000403037212 */ /* 0x000fca00078ec0ff */
[----:B------:R-:W-:-:S05]  /*0ea0*/  IMAD.IADD R3, R8, 0x1, R3 ;  /* 0x0000000108037824 */ /* 0x000fca00078e0203 */
[----:B------:R-:W-:Y:S01]  /*0eb0*/  LOP3.LUT R0, R3, R0, RZ, 0xfc, !PT ;  /* 0x0000000003007212 */ /* 0x000fe200078efcff */
[----:B------:R-:W-:Y:S06]  /*0ec0*/  BRA `(.L_x_15) ;  /* 0x0000000000347947 */ /* 0x000fec0003800000 */
.L_x_14:
[----:B------:R-:W-:-:S04]  /*0ed0*/  LOP3.LUT R0, R0, 0x80000000, RZ, 0xc0, !PT ;  /* 0x8000000000007812 */ /* 0x000fc800078ec0ff */
[----:B------:R-:W-:Y:S01]  /*0ee0*/  LOP3.LUT R0, R0, 0x7f800000, RZ, 0xfc, !PT ;  /* 0x7f80000000007812 */ /* 0x000fe200078efcff */
[----:B------:R-:W-:Y:S06]  /*0ef0*/  BRA `(.L_x_15) ;  /* 0x0000000000287947 */ /* 0x000fec0003800000 */
.L_x_13:
[----:B------:R-:W-:Y:S01]  /*0f00*/  IMAD R0, R5, 0x800000, R0 ;  /* 0x0080000005007824 */ /* 0x000fe200078e0200 */
[----:B------:R-:W-:Y:S06]  /*0f10*/  BRA `(.L_x_15) ;  /* 0x0000000000207947 */ /* 0x000fec0003800000 */
.L_x_12:
[----:B------:R-:W-:-:S04]  /*0f20*/  LOP3.LUT R0, R4, 0x80000000, R3, 0x48, !PT ;  /* 0x8000000004007812 */ /* 0x000fc800078e4803 */
[----:B------:R-:W-:Y:S01]  /*0f30*/  LOP3.LUT R0, R0, 0x7f800000, RZ, 0xfc, !PT ;  /* 0x7f80000000007812 */ /* 0x000fe200078efcff */
[----:B------:R-:W-:Y:S06]  /*0f40*/  BRA `(.L_x_15) ;  /* 0x0000000000147947 */ /* 0x000fec0003800000 */
.L_x_11:
[----:B------:R-:W-:Y:S01]  /*0f50*/  LOP3.LUT R0, R4, 0x80000000, R3, 0x48, !PT ;  /* 0x8000000004007812 */ /* 0x000fe200078e4803 */
[----:B------:R-:W-:Y:S06]  /*0f60*/  BRA `(.L_x_15) ;  /* 0x00000000000c7947 */ /* 0x000fec0003800000 */
.L_x_10:
[----:B------:R-:W0:Y:S01]  /*0f70*/  MUFU.RSQ R0, -QNAN ;  /* 0xffc0000000007908 */ /* 0x000e220000001400 */
[----:B------:R-:W-:Y:S05]  /*0f80*/  BRA `(.L_x_15) ;  /* 0x0000000000047947 */ /* 0x000fea0003800000 */
.L_x_9:
[----:B------:R-:W-:-:S07]  /*0f90*/  FADD.FTZ R0, R3, R0 ;  /* 0x0000000003007221 */ /* 0x000fce0000010000 */
.L_x_15:
[----:B------:R-:W-:-:S04]  /*0fa0*/  IMAD.MOV.U32 R3, RZ, RZ, 0x0 ;  /* 0x00000000ff037424 */ /* 0x000fc800078e00ff */
[----:B0-----:R-:W-:Y:S05]  /*0fb0*/  RET.REL.NODEC R2 `(_Z8universoiPf) ;  /* 0xfffffff002107950 */ /* 0x001fea0003c3ffff */
.L_x_16:
[----:B------:R-:W-:-:S00]  /*0fc0*/  BRA `(.L_x_16) ;  /* 0xfffffffc00fc7947 */ /* 0x000fc0000383ffff */
[----:B------:R-:W-:-:S00]  /*0fd0*/  NOP ;  /* 0x0000000000007918 */ /* 0x000fc00000000000 */
        /* <DEDUP_REMOVED lines=10> */
.L_x_17:


//--------------------- .nv.global.init           --------------------------
	.section	.nv.global.init,"aw",@progbits
.nv.global.init:
	.type		$str,@object
	.size		$str,(.L_0 - $str)
$str:
        /*0000*/ 	.byte	0x3e, 0x3e, 0x3e, 0x20, 0x47, 0x61, 0x6c, 0x61, 0x78, 0x69, 0x61, 0x20, 0x25, 0x64, 0x20, 0x2d
        /*0010*/ 	.byte	0x20, 0x42, 0x72, 0x69, 0x6c, 0x6c, 0x6f, 0x20, 0x70, 0x72, 0x6f, 0x6d, 0x65, 0x64, 0x69, 0x6f
        /*0020*/ 	.byte	0x3a, 0x20, 0x25, 0x2e, 0x31, 0x66, 0x0a, 0x00
.L_0:


//--------------------- .nv.shared._Z8universoiPf --------------------------
	.section	.nv.shared._Z8universoiPf,"aw",@nobits
	.sectionflags	@""
	.align	4
.nv.shared._Z8universoiPf:
	.zero		5120


//--------------------- .nv.shared.reserved.0     --------------------------
	.section	.nv.shared.reserved.0,"aw",@nobits
	.weak		__nv_reservedSMEM_offset_0_alias
	.size		__nv_reservedSMEM_offset_0_alias, 0, 64
	.other		__nv_reservedSMEM_offset_0_alias,@"STO_CUDA_RESERVED_SHARED STV_DEFAULT"
__nv_reservedSMEM_offset_0_alias:
	.zero		0
	.zero		64


//--------------------- .nv.constant0._Z8universoiPf --------------------------
	.section	.nv.constant0._Z8universoiPf,"a",@progbits
	.sectionflags	@""
	.align	4
.nv.constant0._Z8universoiPf:
	.zero		912


//--------------------- SYMBOLS --------------------------

	.type		.nv.reservedSmem.offset0,@object
	.size		.nv.reservedSmem.offset0,0x4
	.type		.nv.reservedSmem.cap,@object
	.size		.nv.reservedSmem.cap,0x4
	.type		vprintf,@function
